//
// Generated by NVIDIA NVVM Compiler
//
// Compiler Build ID: CL-36424714
// Cuda compilation tools, release 13.0, V13.0.88
// Based on NVVM 20.0.0
//

.version 9.0
.target sm_100
.address_size 64

	// .globl	_Z7bitonicP3X_Yiii
// _ZZ4scanP3X_YiiE5local has been demoted

.visible .entry _Z7bitonicP3X_Yiii(
	.param .u64 .ptr .align 1 _Z7bitonicP3X_Yiii_param_0,
	.param .u32 _Z7bitonicP3X_Yiii_param_1,
	.param .u32 _Z7bitonicP3X_Yiii_param_2,
	.param .u32 _Z7bitonicP3X_Yiii_param_3
)
{
	.reg .pred 	%p<7>;
	.reg .b32 	%r<22>;
	.reg .b32 	%f<11>;
	.reg .b64 	%rd<13>;

	ld.param.u64 	%rd6, [_Z7bitonicP3X_Yiii_param_0];
	ld.param.u32 	%r3, [_Z7bitonicP3X_Yiii_param_1];
	ld.param.u32 	%r4, [_Z7bitonicP3X_Yiii_param_2];
	ld.param.u32 	%r5, [_Z7bitonicP3X_Yiii_param_3];
	cvta.to.global.u64 	%rd1, %rd6;
	mov.u32 	%r6, %ntid.x;
	mov.u32 	%r7, %ctaid.x;
	mov.u32 	%r8, %tid.x;
	mad.lo.s32 	%r1, %r6, %r7, %r8;
	xor.b32  	%r2, %r4, %r1;
	setp.ge.s32 	%p1, %r2, %r5;
	setp.le.s32 	%p2, %r2, %r1;
	or.pred  	%p3, %p1, %p2;
	@%p3 bra 	$L__BB0_6;
	and.b32  	%r9, %r3, %r1;
	setp.ne.s32 	%p4, %r9, 0;
	@%p4 bra 	$L__BB0_4;
	mul.wide.s32 	%rd10, %r1, 24;
	add.s64 	%rd2, %rd1, %rd10;
	ld.global.f32 	%f6, [%rd2];
	mul.wide.s32 	%rd11, %r2, 24;
	add.s64 	%rd3, %rd1, %rd11;
	ld.global.f32 	%f7, [%rd3];
	setp.leu.f32 	%p6, %f6, %f7;
	@%p6 bra 	$L__BB0_6;
	ld.global.v2.f32 	{%f8, %f9}, [%rd2];
	ld.global.f32 	%f10, [%rd2+8];
	ld.global.u64 	%rd12, [%rd2+16];
	ld.global.v2.u32 	{%r16, %r17}, [%rd3];
	.pragma "used_bytes_mask 15";
	ld.global.v2.u32 	{%r18, %r19}, [%rd3+8];
	ld.global.v2.u32 	{%r20, %r21}, [%rd3+16];
	st.global.v2.u32 	[%rd2], {%r16, %r17};
	st.global.v2.u32 	[%rd2+8], {%r18, %r19};
	st.global.v2.u32 	[%rd2+16], {%r20, %r21};
	st.global.v2.f32 	[%rd3], {%f8, %f9};
	st.global.f32 	[%rd3+8], %f10;
	st.global.u64 	[%rd3+16], %rd12;
	bra.uni 	$L__BB0_6;
$L__BB0_4:
	mul.wide.s32 	%rd7, %r1, 24;
	add.s64 	%rd4, %rd1, %rd7;
	ld.global.f32 	%f1, [%rd4];
	mul.wide.s32 	%rd8, %r2, 24;
	add.s64 	%rd5, %rd1, %rd8;
	ld.global.f32 	%f2, [%rd5];
	setp.geu.f32 	%p5, %f1, %f2;
	@%p5 bra 	$L__BB0_6;
	ld.global.v2.f32 	{%f3, %f4}, [%rd4];
	ld.global.f32 	%f5, [%rd4+8];
	ld.global.u64 	%rd9, [%rd4+16];
	ld.global.v2.u32 	{%r10, %r11}, [%rd5];
	.pragma "used_bytes_mask 15";
	ld.global.v2.u32 	{%r12, %r13}, [%rd5+8];
	ld.global.v2.u32 	{%r14, %r15}, [%rd5+16];
	st.global.v2.u32 	[%rd4], {%r10, %r11};
	st.global.v2.u32 	[%rd4+8], {%r12, %r13};
	st.global.v2.u32 	[%rd4+16], {%r14, %r15};
	st.global.v2.f32 	[%rd5], {%f3, %f4};
	st.global.f32 	[%rd5+8], %f5;
	st.global.u64 	[%rd5+16], %rd9;
$L__BB0_6:
	ret;

}
	// .globl	_Z4scanP3X_Yii
.visible .entry _Z4scanP3X_Yii(
	.param .u64 .ptr .align 1 _Z4scanP3X_Yii_param_0,
	.param .u32 _Z4scanP3X_Yii_param_1,
	.param .u32 _Z4scanP3X_Yii_param_2
)
{
	.reg .pred 	%p<11>;
	.reg .b32 	%r<68>;
	.reg .b32 	%f<13>;
	.reg .b64 	%rd<8>;
	// demoted variable
	.shared .align 8 .b8 _ZZ4scanP3X_YiiE5local[24576];
	ld.param.u64 	%rd4, [_Z4scanP3X_Yii_param_0];
	ld.param.u32 	%r31, [_Z4scanP3X_Yii_param_1];
	ld.param.u32 	%r32, [_Z4scanP3X_Yii_param_2];
	cvta.to.global.u64 	%rd1, %rd4;
	setp.eq.s32 	%p1, %r32, 2;
	@%p1 bra 	$L__BB1_10;
	setp.ne.s32 	%p2, %r32, 1;
	@%p2 bra 	$L__BB1_17;
	mov.u32 	%r1, %ntid.x;
	mov.u32 	%r53, %ctaid.x;
	mov.u32 	%r2, %tid.x;
	mad.lo.s32 	%r3, %r1, %r53, %r2;
	setp.ge.s32 	%p7, %r3, %r31;
	@%p7 bra 	$L__BB1_17;
	mov.u32 	%r54, _ZZ4scanP3X_YiiE5local;
	mad.lo.s32 	%r4, %r2, 24, %r54;
	mul.wide.s32 	%rd6, %r3, 24;
	add.s64 	%rd2, %rd1, %rd6;
	ld.global.v2.u32 	{%r65, %r66}, [%rd2];
	mov.b64 	%rd7, {%r65, %r66};
	.pragma "used_bytes_mask 15";
	ld.global.v2.u32 	{%r55, %r64}, [%rd2+8];
	ld.global.v2.u32 	{%r61, %r62}, [%rd2+16];
	st.shared.v2.u32 	[%r4], {%r65, %r66};
	st.shared.v2.u32 	[%r4+16], {%r61, %r62};
	{ .reg .b32 tmp; mov.b64 {tmp, %r63}, %rd7; }
	st.shared.v2.u32 	[%r4+8], {%r63, %r64};
	setp.lt.u32 	%p8, %r1, 2;
	@%p8 bra 	$L__BB1_9;
	mov.b32 	%r60, 1;
$L__BB1_5:
	bar.sync 	0;
	setp.lt.u32 	%p9, %r2, %r60;
	mov.f32 	%f11, 0f00000000;
	@%p9 bra 	$L__BB1_7;
	sub.s32 	%r57, %r2, %r60;
	mad.lo.s32 	%r59, %r57, 24, %r54;
	ld.shared.f32 	%f11, [%r59+8];
$L__BB1_7:
	bar.sync 	0;
	ld.shared.f32 	%f9, [%r4+8];
	add.f32 	%f10, %f11, %f9;
	st.shared.f32 	[%r4+8], %f10;
	shl.b32 	%r60, %r60, 1;
	setp.lt.u32 	%p10, %r60, %r1;
	@%p10 bra 	$L__BB1_5;
	ld.shared.v2.u32 	{%r65, %r66}, [%r4];
	ld.shared.v2.u32 	{%r63, %r64}, [%r4+8];
	ld.shared.v2.u32 	{%r61, %r62}, [%r4+16];
$L__BB1_9:
	st.global.v2.u32 	[%rd2], {%r65, %r66};
	st.global.v2.u32 	[%rd2+8], {%r63, %r64};
	st.global.v2.u32 	[%rd2+16], {%r61, %r62};
	bra.uni 	$L__BB1_17;
$L__BB1_10:
	mov.u32 	%r25, %ntid.x;
	mov.u32 	%r33, %ctaid.x;
	mov.u32 	%r26, %tid.x;
	mad.lo.s32 	%r34, %r25, %r33, %r26;
	mad.lo.s32 	%r35, %r34, %r25, %r25;
	add.s32 	%r27, %r35, -1;
	setp.ge.s32 	%p3, %r27, %r31;
	@%p3 bra 	$L__BB1_17;
	mov.u32 	%r36, _ZZ4scanP3X_YiiE5local;
	mad.lo.s32 	%r28, %r26, 24, %r36;
	mul.wide.s32 	%rd5, %r27, 24;
	add.s64 	%rd3, %rd1, %rd5;
	ld.global.v2.u32 	{%r37, %r38}, [%rd3];
	.pragma "used_bytes_mask 15";
	ld.global.v2.u32 	{%r39, %r40}, [%rd3+8];
	ld.global.v2.u32 	{%r41, %r42}, [%rd3+16];
	st.shared.v2.u32 	[%r28], {%r37, %r38};
	st.shared.v2.u32 	[%r28+8], {%r39, %r40};
	st.shared.v2.u32 	[%r28+16], {%r41, %r42};
	setp.lt.u32 	%p4, %r25, 2;
	@%p4 bra 	$L__BB1_16;
	mov.b32 	%r67, 1;
$L__BB1_13:
	bar.sync 	0;
	setp.lt.u32 	%p5, %r26, %r67;
	mov.f32 	%f12, 0f00000000;
	@%p5 bra 	$L__BB1_15;
	sub.s32 	%r44, %r26, %r67;
	mad.lo.s32 	%r46, %r44, 24, %r36;
	ld.shared.f32 	%f12, [%r46+8];
$L__BB1_15:
	bar.sync 	0;
	ld.shared.f32 	%f6, [%r28+8];
	add.f32 	%f7, %f12, %f6;
	st.shared.f32 	[%r28+8], %f7;
	shl.b32 	%r67, %r67, 1;
	setp.lt.u32 	%p6, %r67, %r25;
	@%p6 bra 	$L__BB1_13;
$L__BB1_16:
	bar.sync 	0;
	ld.shared.v2.u32 	{%r47, %r48}, [%r28];
	.pragma "used_bytes_mask 15";
	ld.shared.v2.u32 	{%r49, %r50}, [%r28+8];
	ld.shared.v2.u32 	{%r51, %r52}, [%r28+16];
	st.global.v2.u32 	[%rd3], {%r47, %r48};
	st.global.v2.u32 	[%rd3+8], {%r49, %r50};
	st.global.v2.u32 	[%rd3+16], {%r51, %r52};
$L__BB1_17:
	ret;

}
	// .globl	_Z5cleanP3X_Yi
.visible .entry _Z5cleanP3X_Yi(
	.param .u64 .ptr .align 1 _Z5cleanP3X_Yi_param_0,
	.param .u32 _Z5cleanP3X_Yi_param_1
)
{
	.reg .pred 	%p<4>;
	.reg .b32 	%r<10>;
	.reg .b32 	%f<4>;
	.reg .b64 	%rd<7>;

	ld.param.u64 	%rd1, [_Z5cleanP3X_Yi_param_0];
	mov.u32 	%r3, %ntid.x;
	mov.u32 	%r5, %ctaid.x;
	mul.lo.s32 	%r1, %r3, %r5;
	mov.u32 	%r6, %tid.x;
	setp.eq.s32 	%p1, %r5, 0;
	add.s32 	%r7, %r3, -1;
	setp.eq.s32 	%p2, %r6, %r7;
	or.pred  	%p3, %p1, %p2;
	@%p3 bra 	$L__BB2_2;
	cvta.to.global.u64 	%rd2, %rd1;
	add.s32 	%r8, %r1, -1;
	mul.wide.s32 	%rd3, %r8, 24;
	add.s64 	%rd4, %rd2, %rd3;
	ld.global.f32 	%f1, [%rd4+8];
	add.s32 	%r9, %r1, %r6;
	mul.wide.s32 	%rd5, %r9, 24;
	add.s64 	%rd6, %rd2, %rd5;
	ld.global.f32 	%f2, [%rd6+8];
	add.f32 	%f3, %f1, %f2;
	st.global.f32 	[%rd6+8], %f3;
$L__BB2_2:
	ret;

}


// ===== COMPILED SASS (sm_100) =====

	.target	sm_100

	.elftype	@"ET_EXEC"


//--------------------- .note.nv.tkinfo           --------------------------
	.section	.note.nv.tkinfo,"",@"SHT_NOTE"
	.sectionflags	@"SHF_NOTE_NV_TKINFO"
	.tkinfo
        /*0018*/ 	.word	0x00000002
        /*0030*/ 	.string	""
        /*0030*/ 	.string	"ptxas"
        /*0030*/ 	.string	"Cuda compilation tools, release 13.0, V13.0.88"
        /*0030*/ 	.string	"Build cuda_13.0.r13.0/compiler.36424714_0"
        /*0030*/ 	.string	"-arch sm_100 -m 64 "



//--------------------- .note.nv.cuinfo           --------------------------
	.section	.note.nv.cuinfo,"",@"SHT_NOTE"
	.sectionflags	@"SHF_NOTE_NV_CUINFO"
        /*0018*/ 	.short	0x0002
        /*001a*/ 	.short	0x0064
        /*001c*/ 	.short	0x0082
	.zero		2


//--------------------- .nv.info                  --------------------------
	.section	.nv.info,"",@"SHT_CUDA_INFO"
	.align	4


	//----- nvinfo : EIATTR_REGCOUNT
	.align		4
        /*0000*/ 	.byte	0x04, 0x2f
        /*0002*/ 	.short	(.L_1 - .L_0)
	.align		4
.L_0:
        /*0004*/ 	.word	index@(_Z7bitonicP3X_Yiii)
        /*0008*/ 	.word	0x00000014


	//----- nvinfo : EIATTR_FRAME_SIZE
	.align		4
.L_1:
        /*000c*/ 	.byte	0x04, 0x11
        /*000e*/ 	.short	(.L_3 - .L_2)
	.align		4
.L_2:
        /*0010*/ 	.word	index@(_Z7bitonicP3X_Yiii)
        /*0014*/ 	.word	0x00000000


	//----- nvinfo : EIATTR_REGCOUNT
	.align		4
.L_3:
        /*0018*/ 	.byte	0x04, 0x2f
        /*001a*/ 	.short	(.L_5 - .L_4)
	.align		4
.L_4:
        /*001c*/ 	.word	index@(_Z4scanP3X_Yii)
        /*0020*/ 	.word	0x00000012


	//----- nvinfo : EIATTR_FRAME_SIZE
	.align		4
.L_5:
        /*0024*/ 	.byte	0x04, 0x11
        /*0026*/ 	.short	(.L_7 - .L_6)
	.align		4
.L_6:
        /*0028*/ 	.word	index@(_Z4scanP3X_Yii)
        /*002c*/ 	.word	0x00000000


	//----- nvinfo : EIATTR_REGCOUNT
	.align		4
.L_7:
        /*0030*/ 	.byte	0x04, 0x2f
        /*0032*/ 	.short	(.L_9 - .L_8)
	.align		4
.L_8:
        /*0034*/ 	.word	index@(_Z5cleanP3X_Yi)
        /*0038*/ 	.word	0x0000000a


	//----- nvinfo : EIATTR_FRAME_SIZE
	.align		4
.L_9:
        /*003c*/ 	.byte	0x04, 0x11
        /*003e*/ 	.short	(.L_11 - .L_10)
	.align		4
.L_10:
        /*0040*/ 	.word	index@(_Z5cleanP3X_Yi)
        /*0044*/ 	.word	0x00000000


	//----- nvinfo : EIATTR_MIN_STACK_SIZE
	.align		4
.L_11:
        /*0048*/ 	.byte	0x04, 0x12
        /*004a*/ 	.short	(.L_13 - .L_12)
	.align		4
.L_12:
        /*004c*/ 	.word	index@(_Z5cleanP3X_Yi)
        /*0050*/ 	.word	0x00000000


	//----- nvinfo : EIATTR_MIN_STACK_SIZE
	.align		4
.L_13:
        /*0054*/ 	.byte	0x04, 0x12
        /*0056*/ 	.short	(.L_15 - .L_14)
	.align		4
.L_14:
        /*0058*/ 	.word	index@(_Z4scanP3X_Yii)
        /*005c*/ 	.word	0x00000000


	//----- nvinfo : EIATTR_MIN_STACK_SIZE
	.align		4
.L_15:
        /*0060*/ 	.byte	0x04, 0x12
        /*0062*/ 	.short	(.L_17 - .L_16)
	.align		4
.L_16:
        /*0064*/ 	.word	index@(_Z7bitonicP3X_Yiii)
        /*0068*/ 	.word	0x00000000
.L_17:


//--------------------- .nv.compat                --------------------------
	.section	.nv.compat,"",@"SHT_CUDA_COMPAT_INFO"
	.align	4
        /*0000*/ 	.byte	0x02, 0x09, 0x00, 0x00, 0x02, 0x02, 0x01, 0x00, 0x02, 0x05, 0x05, 0x00, 0x03, 0x07, 0x01, 0x01
        /*0010*/ 	.byte	0x02, 0x03, 0x00, 0x00, 0x02, 0x06, 0x01, 0x00, 0x04, 0x0b, 0x08, 0x00, 0x09, 0x00, 0x00, 0x00
        /*0020*/ 	.byte	0x00, 0x00, 0x00, 0x00


//--------------------- .nv.info._Z5cleanP3X_Yi   --------------------------
	.section	.nv.info._Z5cleanP3X_Yi,"",@"SHT_CUDA_INFO"
	.sectionflags	@""
	.align	4


	//----- nvinfo : EIATTR_CUDA_API_VERSION
	.align		4
        /*0000*/ 	.byte	0x04, 0x37
        /*0002*/ 	.short	(.L_19 - .L_18)
.L_18:
        /*0004*/ 	.word	0x00000082


	//----- nvinfo : EIATTR_KPARAM_INFO
	.align		4
.L_19:
        /*0008*/ 	.byte	0x04, 0x17
        /*000a*/ 	.short	(.L_21 - .L_20)
.L_20:
        /*000c*/ 	.word	0x00000000
        /*0010*/ 	.short	0x0001
        /*0012*/ 	.short	0x0008
        /*0014*/ 	.byte	0x00, 0xf0, 0x11, 0x00


	//----- nvinfo : EIATTR_KPARAM_INFO
	.align		4
.L_21:
        /*0018*/ 	.byte	0x04, 0x17
        /*001a*/ 	.short	(.L_23 - .L_22)
.L_22:
        /*001c*/ 	.word	0x00000000
        /*0020*/ 	.short	0x0000
        /*0022*/ 	.short	0x0000
        /*0024*/ 	.byte	0x00, 0xf5, 0x21, 0x00


	//----- nvinfo : EIATTR_SPARSE_MMA_MASK
	.align		4
.L_23:
        /*0028*/ 	.byte	0x03, 0x50
        /*002a*/ 	.short	0x0000


	//----- nvinfo : EIATTR_MAXREG_COUNT
	.align		4
        /*002c*/ 	.byte	0x03, 0x1b
        /*002e*/ 	.short	0x00ff


	//----- nvinfo : EIATTR_MERCURY_ISA_VERSION
	.align		4
        /*0030*/ 	.byte	0x03, 0x5f
        /*0032*/ 	.short	0x0101


	//----- nvinfo : EIATTR_VRC_CTA_INIT_COUNT
	.align		4
        /*0034*/ 	.byte	0x02, 0x4a
	.zero		1
	.zero		1


	//----- nvinfo : EIATTR_EXIT_INSTR_OFFSETS
	.align		4
        /*0038*/ 	.byte	0x04, 0x1c
        /*003a*/ 	.short	(.L_25 - .L_24)


	//   ....[0]....
.L_24:
        /*003c*/ 	.word	0x00000080


	//   ....[1]....
        /*0040*/ 	.word	0x00000130


	//----- nvinfo : EIATTR_CBANK_PARAM_SIZE
	.align		4
.L_25:
        /*0044*/ 	.byte	0x03, 0x19
        /*0046*/ 	.short	0x000c


	//----- nvinfo : EIATTR_PARAM_CBANK
	.align		4
        /*0048*/ 	.byte	0x04, 0x0a
        /*004a*/ 	.short	(.L_27 - .L_26)
	.align		4
.L_26:
        /*004c*/ 	.word	index@(.nv.constant0._Z5cleanP3X_Yi)
        /*0050*/ 	.short	0x0380
        /*0052*/ 	.short	0x000c


	//----- nvinfo : EIATTR_SW_WAR
	.align		4
.L_27:
        /*0054*/ 	.byte	0x04, 0x36
        /*0056*/ 	.short	(.L_29 - .L_28)
.L_28:
        /*0058*/ 	.word	0x00000008
.L_29:


//--------------------- .nv.info._Z4scanP3X_Yii   --------------------------
	.section	.nv.info._Z4scanP3X_Yii,"",@"SHT_CUDA_INFO"
	.sectionflags	@""
	.align	4


	//----- nvinfo : EIATTR_CUDA_API_VERSION
	.align		4
        /*0000*/ 	.byte	0x04, 0x37
        /*0002*/ 	.short	(.L_31 - .L_30)
.L_30:
        /*0004*/ 	.word	0x00000082


	//----- nvinfo : EIATTR_KPARAM_INFO
	.align		4
.L_31:
        /*0008*/ 	.byte	0x04, 0x17
        /*000a*/ 	.short	(.L_33 - .L_32)
.L_32:
        /*000c*/ 	.word	0x00000000
        /*0010*/ 	.short	0x0002
        /*0012*/ 	.short	0x000c
        /*0014*/ 	.byte	0x00, 0xf0, 0x11, 0x00


	//----- nvinfo : EIATTR_KPARAM_INFO
	.align		4
.L_33:
        /*0018*/ 	.byte	0x04, 0x17
        /*001a*/ 	.short	(.L_35 - .L_34)
.L_34:
        /*001c*/ 	.word	0x00000000
        /*0020*/ 	.short	0x0001
        /*0022*/ 	.short	0x0008
        /*0024*/ 	.byte	0x00, 0xf0, 0x11, 0x00


	//----- nvinfo : EIATTR_KPARAM_INFO
	.align		4
.L_35:
        /*0028*/ 	.byte	0x04, 0x17
        /*002a*/ 	.short	(.L_37 - .L_36)
.L_36:
        /*002c*/ 	.word	0x00000000
        /*0030*/ 	.short	0x0000
        /*0032*/ 	.short	0x0000
        /*0034*/ 	.byte	0x00, 0xf5, 0x21, 0x00


	//----- nvinfo : EIATTR_SPARSE_MMA_MASK
	.align		4
.L_37:
        /*0038*/ 	.byte	0x03, 0x50
        /*003a*/ 	.short	0x0000


	//----- nvinfo : EIATTR_MAXREG_COUNT
	.align		4
        /*003c*/ 	.byte	0x03, 0x1b
        /*003e*/ 	.short	0x00ff


	//----- nvinfo : EIATTR_NUM_BARRIERS
	.align		4
        /*0040*/ 	.byte	0x02, 0x4c
        /*0042*/ 	.byte	0x01
	.zero		1


	//----- nvinfo : EIATTR_MERCURY_ISA_VERSION
	.align		4
        /*0044*/ 	.byte	0x03, 0x5f
        /*0046*/ 	.short	0x0101


	//----- nvinfo : EIATTR_UNUSED_LOAD_BYTE_OFFSET
	.align		4
        /*0048*/ 	.byte	0x04, 0x44
        /*004a*/ 	.short	(.L_39 - .L_38)


	//   ....[0]....
.L_38:
        /*004c*/ 	.word	0x00000430
        /*0050*/ 	.word	0x0000000f


	//   ....[1]....
        /*0054*/ 	.word	0x000005e0
        /*0058*/ 	.word	0x0000000f


	//   ....[2]....
        /*005c*/ 	.word	0x00000000
        /*0060*/ 	.word	0x00000000


	//----- nvinfo : EIATTR_VRC_CTA_INIT_COUNT
	.align		4
.L_39:
        /*0064*/ 	.byte	0x02, 0x4a
	.zero		1
	.zero		1


	//----- nvinfo : EIATTR_EXIT_INSTR_OFFSETS
	.align		4
        /*0068*/ 	.byte	0x04, 0x1c
        /*006a*/ 	.short	(.L_41 - .L_40)


	//   ....[0]....
.L_40:
        /*006c*/ 	.word	0x00000060


	//   ....[1]....
        /*0070*/ 	.word	0x000000d0


	//   ....[2]....
        /*0074*/ 	.word	0x00000360


	//   ....[3]....
        /*0078*/ 	.word	0x000003f0


	//   ....[4]....
        /*007c*/ 	.word	0x00000630


	//----- nvinfo : EIATTR_CBANK_PARAM_SIZE
	.align		4
.L_41:
        /*0080*/ 	.byte	0x03, 0x19
        /*0082*/ 	.short	0x0010


	//----- nvinfo : EIATTR_PARAM_CBANK
	.align		4
        /*0084*/ 	.byte	0x04, 0x0a
        /*0086*/ 	.short	(.L_43 - .L_42)
	.align		4
.L_42:
        /*0088*/ 	.word	index@(.nv.constant0._Z4scanP3X_Yii)
        /*008c*/ 	.short	0x0380
        /*008e*/ 	.short	0x0010


	//----- nvinfo : EIATTR_SW_WAR
	.align		4
.L_43:
        /*0090*/ 	.byte	0x04, 0x36
        /*0092*/ 	.short	(.L_45 - .L_44)
.L_44:
        /*0094*/ 	.word	0x00000008
.L_45:


//--------------------- .nv.info._Z7bitonicP3X_Yiii --------------------------
	.section	.nv.info._Z7bitonicP3X_Yiii,"",@"SHT_CUDA_INFO"
	.sectionflags	@""
	.align	4


	//----- nvinfo : EIATTR_CUDA_API_VERSION
	.align		4
        /*0000*/ 	.byte	0x04, 0x37
        /*0002*/ 	.short	(.L_47 - .L_46)
.L_46:
        /*0004*/ 	.word	0x00000082


	//----- nvinfo : EIATTR_KPARAM_INFO
	.align		4
.L_47:
        /*0008*/ 	.byte	0x04, 0x17
        /*000a*/ 	.short	(.L_49 - .L_48)
.L_48:
        /*000c*/ 	.word	0x00000000
        /*0010*/ 	.short	0x0003
        /*0012*/ 	.short	0x0010
        /*0014*/ 	.byte	0x00, 0xf0, 0x11, 0x00


	//----- nvinfo : EIATTR_KPARAM_INFO
	.align		4
.L_49:
        /*0018*/ 	.byte	0x04, 0x17
        /*001a*/ 	.short	(.L_51 - .L_50)
.L_50:
        /*001c*/ 	.word	0x00000000
        /*0020*/ 	.short	0x0002
        /*0022*/ 	.short	0x000c
        /*0024*/ 	.byte	0x00, 0xf0, 0x11, 0x00


	//----- nvinfo : EIATTR_KPARAM_INFO
	.align		4
.L_51:
        /*0028*/ 	.byte	0x04, 0x17
        /*002a*/ 	.short	(.L_53 - .L_52)
.L_52:
        /*002c*/ 	.word	0x00000000
        /*0030*/ 	.short	0x0001
        /*0032*/ 	.short	0x0008
        /*0034*/ 	.byte	0x00, 0xf0, 0x11, 0x00


	//----- nvinfo : EIATTR_KPARAM_INFO
	.align		4
.L_53:
        /*0038*/ 	.byte	0x04, 0x17
        /*003a*/ 	.short	(.L_55 - .L_54)
.L_54:
        /*003c*/ 	.word	0x00000000
        /*0040*/ 	.short	0x0000
        /*0042*/ 	.short	0x0000
        /*0044*/ 	.byte	0x00, 0xf5, 0x21, 0x00


	//----- nvinfo : EIATTR_SPARSE_MMA_MASK
	.align		4
.L_55:
        /*0048*/ 	.byte	0x03, 0x50
        /*004a*/ 	.short	0x0000


	//----- nvinfo : EIATTR_MAXREG_COUNT
	.align		4
        /*004c*/ 	.byte	0x03, 0x1b
        /*004e*/ 	.short	0x00ff


	//----- nvinfo : EIATTR_MERCURY_ISA_VERSION
	.align		4
        /*0050*/ 	.byte	0x03, 0x5f
        /*0052*/ 	.short	0x0101


	//----- nvinfo : EIATTR_UNUSED_LOAD_BYTE_OFFSET
	.align		4
        /*0054*/ 	.byte	0x04, 0x44
        /*0056*/ 	.short	(.L_57 - .L_56)


	//   ....[0]....
.L_56:
        /*0058*/ 	.word	0x00000160
        /*005c*/ 	.word	0x0000000f


	//   ....[1]....
        /*0060*/ 	.word	0x000002a0
        /*0064*/ 	.word	0x0000000f


	//----- nvinfo : EIATTR_VRC_CTA_INIT_COUNT
	.align		4
.L_57:
        /*0068*/ 	.byte	0x02, 0x4a
	.zero		1
	.zero		1


	//----- nvinfo : EIATTR_EXIT_INSTR_OFFSETS
	.align		4
        /*006c*/ 	.byte	0x04, 0x1c
        /*006e*/ 	.short	(.L_59 - .L_58)


	//   ....[0]....
.L_58:
        /*0070*/ 	.word	0x000000a0


	//   ....[1]....
        /*0074*/ 	.word	0x00000150


	//   ....[2]....
        /*0078*/ 	.word	0x00000220


	//   ....[3]....
        /*007c*/ 	.word	0x00000290


	//   ....[4]....
        /*0080*/ 	.word	0x00000360


	//----- nvinfo : EIATTR_CRS_STACK_SIZE
	.align		4
.L_59:
        /*0084*/ 	.byte	0x04, 0x1e
        /*0086*/ 	.short	(.L_61 - .L_60)
.L_60:
        /*0088*/ 	.word	0x00000000


	//----- nvinfo : EIATTR_CBANK_PARAM_SIZE
	.align		4
.L_61:
        /*008c*/ 	.byte	0x03, 0x19
        /*008e*/ 	.short	0x0014


	//----- nvinfo : EIATTR_PARAM_CBANK
	.align		4
        /*0090*/ 	.byte	0x04, 0x0a
        /*0092*/ 	.short	(.L_63 - .L_62)
	.align		4
.L_62:
        /*0094*/ 	.word	index@(.nv.constant0._Z7bitonicP3X_Yiii)
        /*0098*/ 	.short	0x0380
        /*009a*/ 	.short	0x0014


	//----- nvinfo : EIATTR_SW_WAR
	.align		4
.L_63:
        /*009c*/ 	.byte	0x04, 0x36
        /*009e*/ 	.short	(.L_65 - .L_64)
.L_64:
        /*00a0*/ 	.word	0x00000008
.L_65:


//--------------------- .nv.callgraph             --------------------------
	.section	.nv.callgraph,"",@"SHT_CUDA_CALLGRAPH"
	.align	4
	.sectionentsize	8
	.align		4
        /*0000*/ 	.word	0x00000000
	.align		4
        /*0004*/ 	.word	0xffffffff
	.align		4
        /*0008*/ 	.word	0x00000000
	.align		4
        /*000c*/ 	.word	0xfffffffe
	.align		4
        /*0010*/ 	.word	0x00000000
	.align		4
        /*0014*/ 	.word	0xfffffffd
	.align		4
        /*0018*/ 	.word	0x00000000
	.align		4
        /*001c*/ 	.word	0xfffffffc


//--------------------- .text._Z5cleanP3X_Yi      --------------------------
	.section	.text._Z5cleanP3X_Yi,"ax",@progbits
	.align	128
        .global         _Z5cleanP3X_Yi
        .type           _Z5cleanP3X_Yi,@function
        .size           _Z5cleanP3X_Yi,(.L_x_9 - _Z5cleanP3X_Yi)
        .other          _Z5cleanP3X_Yi,@"STO_CUDA_ENTRY STV_DEFAULT"
_Z5cleanP3X_Yi:
.text._Z5cleanP3X_Yi:
[----:B------:R-:W-:Y:S01]  /*0000*/  LDC R1, c[0x0][0x37c] ;  /* 0x0000df00ff017b82 */ /* 0x000fe20000000800 */
[----:B------:R-:W0:Y:S01]  /*0010*/  S2R R7, SR_TID.X ;  /* 0x0000000000077919 */ /* 0x000e220000002100 */
[----:B------:R-:W1:Y:S01]  /*0020*/  LDCU UR5, c[0x0][0x360] ;  /* 0x00006c00ff0577ac */ /* 0x000e620008000800 */
[----:B------:R-:W2:Y:S01]  /*0030*/  S2R R0, SR_CTAID.X ;  /* 0x0000000000007919 */ /* 0x000ea20000002500 */
[----:B-1----:R-:W-:-:S06]  /*0040*/  UIADD3 UR4, UPT, UPT, UR5, -0x1, URZ ;  /* 0xffffffff05047890 */ /* 0x002fcc000fffe0ff */
[----:B0-----:R-:W-:-:S04]  /*0050*/  ISETP.NE.AND P0, PT, R7, UR4, PT ;  /* 0x0000000407007c0c */ /* 0x001fc8000bf05270 */
[C---:B--2---:R-:W-:Y:S01]  /*0060*/  ISETP.EQ.OR P0, PT, R0.reuse, RZ, !P0 ;  /* 0x000000ff0000720c */ /* 0x044fe20004702670 */
[----:B------:R-:W-:-:S12]  /*0070*/  IMAD R0, R0, UR5, RZ ;  /* 0x0000000500007c24 */ /* 0x000fd8000f8e02ff */
[----:B------:R-:W-:Y:S05]  /*0080*/  @P0 EXIT ;  /* 0x000000000000094d */ /* 0x000fea0003800000 */
[----:B------:R-:W0:Y:S01]  /*0090*/  LDC.64 R4, c[0x0][0x380] ;  /* 0x0000e000ff047b82 */ /* 0x000e220000000a00 */
[----:B------:R-:W1:Y:S01]  /*00a0*/  LDCU.64 UR4, c[0x0][0x358] ;  /* 0x00006b00ff0477ac */ /* 0x000e620008000a00 */
[C---:B------:R-:W-:Y:S02]  /*00b0*/  IADD3 R3, PT, PT, R0.reuse, -0x1, RZ ;  /* 0xffffffff00037810 */ /* 0x040fe40007ffe0ff */
[----:B------:R-:W-:-:S03]  /*00c0*/  IADD3 R7, PT, PT, R0, R7, RZ ;  /* 0x0000000700077210 */ /* 0x000fc60007ffe0ff */
[----:B0-----:R-:W-:-:S04]  /*00d0*/  IMAD.WIDE R2, R3, 0x18, R4 ;  /* 0x0000001803027825 */ /* 0x001fc800078e0204 */
[----:B------:R-:W-:Y:S02]  /*00e0*/  IMAD.WIDE R4, R7, 0x18, R4 ;  /* 0x0000001807047825 */ /* 0x000fe400078e0204 */
[----:B-1----:R-:W2:Y:S04]  /*00f0*/  LDG.E R2, desc[UR4][R2.64+0x8] ;  /* 0x0000080402027981 */ /* 0x002ea8000c1e1900 */
[----:B------:R-:W2:Y:S02]  /*0100*/  LDG.E R7, desc[UR4][R4.64+0x8] ;  /* 0x0000080404077981 */ /* 0x000ea4000c1e1900 */
[----:B--2---:R-:W-:-:S05]  /*0110*/  FADD R7, R2, R7 ;  /* 0x0000000702077221 */ /* 0x004fca0000000000 */
[----:B------:R-:W-:Y:S01]  /*0120*/  STG.E desc[UR4][R4.64+0x8], R7 ;  /* 0x0000080704007986 */ /* 0x000fe2000c101904 */
[----:B------:R-:W-:Y:S05]  /*0130*/  EXIT ;  /* 0x000000000000794d */ /* 0x000fea0003800000 */
.L_x_0:
[----:B------:R-:W-:-:S00]  /*0140*/  BRA `(.L_x_0) ;  /* 0xfffffffc00fc7947 */ /* 0x000fc0000383ffff */
[----:B------:R-:W-:-:S00]  /*0150*/  NOP ;  /* 0x0000000000007918 */ /* 0x000fc00000000000 */
        /* <DEDUP_REMOVED lines=10> */
.L_x_9:


//--------------------- .text._Z4scanP3X_Yii      --------------------------
	.section	.text._Z4scanP3X_Yii,"ax",@progbits
	.align	128
        .global         _Z4scanP3X_Yii
        .type           _Z4scanP3X_Yii,@function
        .size           _Z4scanP3X_Yii,(.L_x_10 - _Z4scanP3X_Yii)
        .other          _Z4scanP3X_Yii,@"STO_CUDA_ENTRY STV_DEFAULT"
_Z4scanP3X_Yii:
.text._Z4scanP3X_Yii:
[----:B------:R-:W-:Y:S08]  /*0000*/  LDC R1, c[0x0][0x37c] ;  /* 0x0000df00ff017b82 */ /* 0x000ff00000000800 */
[----:B------:R-:W0:Y:S01]  /*0010*/  LDC R0, c[0x0][0x38c] ;  /* 0x0000e300ff007b82 */ /* 0x000e220000000800 */
[----:B------:R-:W1:Y:S01]  /*0020*/  LDCU.64 UR6, c[0x0][0x358] ;  /* 0x00006b00ff0677ac */ /* 0x000e620008000a00 */
[----:B0-----:R-:W-:-:S13]  /*0030*/  ISETP.NE.AND P0, PT, R0, 0x2, PT ;  /* 0x000000020000780c */ /* 0x001fda0003f05270 */
[----:B-1----:R-:W-:Y:S05]  /*0040*/  @!P0 BRA `(.L_x_1) ;  /* 0x0000000000c88947 */ /* 0x002fea0003800000 */
[----:B------:R-:W-:-:S13]  /*0050*/  ISETP.NE.AND P0, PT, R0, 0x1, PT ;  /* 0x000000010000780c */ /* 0x000fda0003f05270 */
[----:B------:R-:W-:Y:S05]  /*0060*/  @P0 EXIT ;  /* 0x000000000000094d */ /* 0x000fea0003800000 */
[----:B------:R-:W0:Y:S01]  /*0070*/  S2R R5, SR_CTAID.X ;  /* 0x0000000000057919 */ /* 0x000e220000002500 */
[----:B------:R-:W0:Y:S01]  /*0080*/  LDCU UR5, c[0x0][0x360] ;  /* 0x00006c00ff0577ac */ /* 0x000e220008000800 */
[----:B------:R-:W0:Y:S01]  /*0090*/  S2R R10, SR_TID.X ;  /* 0x00000000000a7919 */ /* 0x000e220000002100 */
[----:B------:R-:W1:Y:S01]  /*00a0*/  LDCU UR4, c[0x0][0x388] ;  /* 0x00007100ff0477ac */ /* 0x000e620008000800 */
[----:B0-----:R-:W-:-:S05]  /*00b0*/  IMAD R5, R5, UR5, R10 ;  /* 0x0000000505057c24 */ /* 0x001fca000f8e020a */
[----:B-1----:R-:W-:-:S13]  /*00c0*/  ISETP.GE.AND P0, PT, R5, UR4, PT ;  /* 0x0000000405007c0c */ /* 0x002fda000bf06270 */
[----:B------:R-:W-:Y:S05]  /*00d0*/  @P0 EXIT ;  /* 0x000000000000094d */ /* 0x000fea0003800000 */
[----:B------:R-:W0:Y:S02]  /*00e0*/  LDC.64 R2, c[0x0][0x380] ;  /* 0x0000e000ff027b82 */ /* 0x000e240000000a00 */
[----:B0-----:R-:W-:-:S05]  /*00f0*/  IMAD.WIDE R2, R5, 0x18, R2 ;  /* 0x0000001805027825 */ /* 0x001fca00078e0202 */
[----:B------:R-:W2:Y:S04]  /*0100*/  LDG.E.64 R6, desc[UR6][R2.64] ;  /* 0x0000000602067981 */ /* 0x000ea8000c1e1b00 */
[----:B------:R-:W3:Y:S04]  /*0110*/  LDG.E.64 R8, desc[UR6][R2.64+0x10] ;  /* 0x0000100602087981 */ /* 0x000ee8000c1e1b00 */
[----:B------:R-:W4:Y:S01]  /*0120*/  LDG.E R13, desc[UR6][R2.64+0xc] ;  /* 0x00000c06020d7981 */ /* 0x000f22000c1e1900 */
[----:B------:R-:W-:Y:S01]  /*0130*/  MOV R0, 0x400 ;  /* 0x0000040000007802 */ /* 0x000fe20000000f00 */
[----:B------:R-:W-:Y:S01]  /*0140*/  UISETP.GE.U32.AND UP0, UPT, UR5, 0x2, UPT ;  /* 0x000000020500788c */ /* 0x000fe2000bf06070 */
[----:B------:R-:W0:Y:S02]  /*0150*/  S2R R5, SR_CgaCtaId ;  /* 0x0000000000057919 */ /* 0x000e240000008800 */
[----:B0-----:R-:W-:-:S05]  /*0160*/  LEA R0, R5, R0, 0x18 ;  /* 0x0000000005007211 */ /* 0x001fca00078ec0ff */
[----:B------:R-:W-:Y:S02]  /*0170*/  IMAD R4, R10, 0x18, R0 ;  /* 0x000000180a047824 */ /* 0x000fe400078e0200 */
[----:B--2---:R-:W-:-:S03]  /*0180*/  IMAD.MOV.U32 R12, RZ, RZ, R7 ;  /* 0x000000ffff0c7224 */ /* 0x004fc600078e0007 */
[----:B------:R0:W-:Y:S01]  /*0190*/  STS.64 [R4], R6 ;  /* 0x0000000604007388 */ /* 0x0001e20000000a00 */
[----:B------:R-:W-:-:S03]  /*01a0*/  MOV R11, R7 ;  /* 0x00000007000b7202 */ /* 0x000fc60000000f00 */
[----:B---3--:R0:W-:Y:S04]  /*01b0*/  STS.64 [R4+0x10], R8 ;  /* 0x0000100804007388 */ /* 0x0081e80000000a00 */
[----:B----4-:R0:W-:Y:S01]  /*01c0*/  STS.64 [R4+0x8], R12 ;  /* 0x0000080c04007388 */ /* 0x0101e20000000a00 */
[----:B------:R-:W-:Y:S05]  /*01d0*/  BRA.U !UP0, `(.L_x_2) ;  /* 0x00000001084c7547 */ /* 0x000fea000b800000 */
[----:B------:R-:W-:-:S05]  /*01e0*/  UMOV UR4, 0x1 ;  /* 0x0000000100047882 */ /* 0x000fca0000000000 */
.L_x_3:
[----:B------:R-:W-:Y:S01]  /*01f0*/  BAR.SYNC.DEFER_BLOCKING 0x0 ;  /* 0x0000000000007b1d */ /* 0x000fe20000010000 */
[----:B------:R-:W-:Y:S01]  /*0200*/  ISETP.GE.U32.AND P0, PT, R10, UR4, PT ;  /* 0x000000040a007c0c */ /* 0x000fe2000bf06070 */
[----:B-1----:R-:W-:-:S12]  /*0210*/  HFMA2 R5, -RZ, RZ, 0, 0 ;  /* 0x00000000ff057431 */ /* 0x002fd800000001ff */
[----:B0-----:R-:W-:Y:S01]  /*0220*/  @P0 VIADD R7, R10, -UR4 ;  /* 0x800000040a070c36 */ /* 0x001fe20008000000 */
[----:B------:R-:W-:-:S03]  /*0230*/  USHF.L.U32 UR4, UR4, 0x1, URZ ;  /* 0x0000000104047899 */ /* 0x000fc600080006ff */
[----:B------:R-:W-:Y:S01]  /*0240*/  @P0 IMAD R7, R7, 0x18, R0 ;  /* 0x0000001807070824 */ /* 0x000fe200078e0200 */
[----:B------:R-:W-:-:S04]  /*0250*/  UISETP.GE.U32.AND UP0, UPT, UR4, UR5, UPT ;  /* 0x000000050400728c */ /* 0x000fc8000bf06070 */
[----:B------:R-:W-:Y:S01]  /*0260*/  @P0 LDS R5, [R7+0x8] ;  /* 0x0000080007050984 */ /* 0x000fe20000000800 */
[----:B------:R-:W-:Y:S06]  /*0270*/  BAR.SYNC.DEFER_BLOCKING 0x0 ;  /* 0x0000000000007b1d */ /* 0x000fec0000010000 */
[----:B------:R-:W0:Y:S02]  /*0280*/  LDS R6, [R4+0x8] ;  /* 0x0000080004067984 */ /* 0x000e240000000800 */
[----:B0-----:R-:W-:-:S05]  /*0290*/  FADD R5, R6, R5 ;  /* 0x0000000506057221 */ /* 0x001fca0000000000 */
[----:B------:R1:W-:Y:S01]  /*02a0*/  STS [R4+0x8], R5 ;  /* 0x0000080504007388 */ /* 0x0003e20000000800 */
[----:B------:R-:W-:Y:S05]  /*02b0*/  BRA.U !UP0, `(.L_x_3) ;  /* 0xfffffffd08cc7547 */ /* 0x000fea000b83ffff */
[----:B------:R-:W0:Y:S01]  /*02c0*/  LDS.64 R10, [R4] ;  /* 0x00000000040a7984 */ /* 0x000e220000000a00 */
[----:B------:R-:W-:-:S03]  /*02d0*/  IMAD.MOV.U32 R7, RZ, RZ, R5 ;  /* 0x000000ffff077224 */ /* 0x000fc600078e0005 */
[----:B------:R2:W3:Y:S04]  /*02e0*/  LDS R13, [R4+0xc] ;  /* 0x00000c00040d7984 */ /* 0x0004e80000000800 */
[----:B------:R2:W4:Y:S02]  /*02f0*/  LDS.64 R8, [R4+0x10] ;  /* 0x0000100004087984 */ /* 0x0005240000000a00 */
[----:B0-2---:R-:W-:-:S07]  /*0300*/  MOV R6, R10 ;  /* 0x0000000a00067202 */ /* 0x005fce0000000f00 */
.L_x_2:
[----:B------:R-:W-:Y:S01]  /*0310*/  IMAD.MOV.U32 R10, RZ, RZ, R6 ;  /* 0x000000ffff0a7224 */ /* 0x000fe200078e0006 */
[----:B0-----:R-:W-:Y:S01]  /*0320*/  MOV R12, R7 ;  /* 0x00000007000c7202 */ /* 0x001fe20000000f00 */
[----:B----4-:R-:W-:Y:S04]  /*0330*/  STG.E.64 desc[UR6][R2.64+0x10], R8 ;  /* 0x0000100802007986 */ /* 0x010fe8000c101b06 */
[----:B------:R-:W-:Y:S04]  /*0340*/  STG.E.64 desc[UR6][R2.64], R10 ;  /* 0x0000000a02007986 */ /* 0x000fe8000c101b06 */
[----:B---3--:R-:W-:Y:S01]  /*0350*/  STG.E.64 desc[UR6][R2.64+0x8], R12 ;  /* 0x0000080c02007986 */ /* 0x008fe2000c101b06 */
[----:B------:R-:W-:Y:S05]  /*0360*/  EXIT ;  /* 0x000000000000794d */ /* 0x000fea0003800000 */
.L_x_1:
[----:B------:R-:W0:Y:S01]  /*0370*/  S2R R10, SR_TID.X ;  /* 0x00000000000a7919 */ /* 0x000e220000002100 */
[----:B------:R-:W0:Y:S01]  /*0380*/  S2UR UR4, SR_CTAID.X ;  /* 0x00000000000479c3 */ /* 0x000e220000002500 */
[----:B------:R-:W1:Y:S07]  /*0390*/  LDCU UR5, c[0x0][0x388] ;  /* 0x00007100ff0577ac */ /* 0x000e6e0008000800 */
[----:B------:R-:W0:Y:S02]  /*03a0*/  LDC R11, c[0x0][0x360] ;  /* 0x0000d800ff0b7b82 */ /* 0x000e240000000800 */
[----:B0-----:R-:W-:-:S04]  /*03b0*/  IMAD R0, R11, UR4, R10 ;  /* 0x000000040b007c24 */ /* 0x001fc8000f8e020a */
[----:B------:R-:W-:-:S04]  /*03c0*/  IMAD R0, R0, R11, R11 ;  /* 0x0000000b00007224 */ /* 0x000fc800078e020b */
[----:B------:R-:W-:-:S05]  /*03d0*/  VIADD R5, R0, 0xffffffff ;  /* 0xffffffff00057836 */ /* 0x000fca0000000000 */
[----:B-1----:R-:W-:-:S13]  /*03e0*/  ISETP.GE.AND P0, PT, R5, UR5, PT ;  /* 0x0000000505007c0c */ /* 0x002fda000bf06270 */
[----:B------:R-:W-:Y:S05]  /*03f0*/  @P0 EXIT ;  /* 0x000000000000094d */ /* 0x000fea0003800000 */
[----:B------:R-:W0:Y:S02]  /*0400*/  LDC.64 R2, c[0x0][0x380] ;  /* 0x0000e000ff027b82 */ /* 0x000e240000000a00 */
[----:B0-----:R-:W-:-:S05]  /*0410*/  IMAD.WIDE R2, R5, 0x18, R2 ;  /* 0x0000001805027825 */ /* 0x001fca00078e0202 */
[----:B------:R-:W2:Y:S04]  /*0420*/  LDG.E.64 R4, desc[UR6][R2.64] ;  /* 0x0000000602047981 */ /* 0x000ea8000c1e1b00 */
[----:B------:R-:W3:Y:S04]  /*0430*/  LDG.E.64 R6, desc[UR6][R2.64+0x8] ;  /* 0x0000080602067981 */ /* 0x000ee8000c1e1b00 */
[----:B------:R-:W4:Y:S01]  /*0440*/  LDG.E.64 R8, desc[UR6][R2.64+0x10] ;  /* 0x0000100602087981 */ /* 0x000f22000c1e1b00 */
[----:B------:R-:W-:Y:S02]  /*0450*/  MOV R0, 0x400 ;  /* 0x0000040000007802 */ /* 0x000fe40000000f00 */
[----:B------:R-:W-:Y:S01]  /*0460*/  ISETP.GE.U32.AND P0, PT, R11, 0x2, PT ;  /* 0x000000020b00780c */ /* 0x000fe20003f06070 */
[----:B------:R-:W0:Y:S02]  /*0470*/  S2R R13, SR_CgaCtaId ;  /* 0x00000000000d7919 */ /* 0x000e240000008800 */
[----:B0-----:R-:W-:-:S05]  /*0480*/  LEA R13, R13, R0, 0x18 ;  /* 0x000000000d0d7211 */ /* 0x001fca00078ec0ff */
[----:B------:R-:W-:-:S05]  /*0490*/  IMAD R15, R10, 0x18, R13 ;  /* 0x000000180a0f7824 */ /* 0x000fca00078e020d */
[----:B--2---:R0:W-:Y:S04]  /*04a0*/  STS.64 [R15], R4 ;  /* 0x000000040f007388 */ /* 0x0041e80000000a00 */
[----:B---3--:R0:W-:Y:S04]  /*04b0*/  STS.64 [R15+0x8], R6 ;  /* 0x000008060f007388 */ /* 0x0081e80000000a00 */
[----:B----4-:R0:W-:Y:S01]  /*04c0*/  STS.64 [R15+0x10], R8 ;  /* 0x000010080f007388 */ /* 0x0101e20000000a00 */
[----:B------:R-:W-:Y:S05]  /*04d0*/  @!P0 BRA `(.L_x_4) ;  /* 0x0000000000388947 */ /* 0x000fea0003800000 */
[----:B------:R-:W-:-:S05]  /*04e0*/  UMOV UR4, 0x1 ;  /* 0x0000000100047882 */ /* 0x000fca0000000000 */
.L_x_5:
[----:B------:R-:W-:Y:S01]  /*04f0*/  BAR.SYNC.DEFER_BLOCKING 0x0 ;  /* 0x0000000000007b1d */ /* 0x000fe20000010000 */
[----:B------:R-:W-:Y:S01]  /*0500*/  ISETP.GE.U32.AND P0, PT, R10, UR4, PT ;  /* 0x000000040a007c0c */ /* 0x000fe2000bf06070 */
[----:B-1----:R-:W-:-:S12]  /*0510*/  IMAD.MOV.U32 R0, RZ, RZ, RZ ;  /* 0x000000ffff007224 */ /* 0x002fd800078e00ff */
[----:B0-----:R-:W-:Y:S01]  /*0520*/  @P0 IADD3 R4, PT, PT, R10, -UR4, RZ ;  /* 0x800000040a040c10 */ /* 0x001fe2000fffe0ff */
[----:B------:R-:W-:-:S04]  /*0530*/  USHF.L.U32 UR4, UR4, 0x1, URZ ;  /* 0x0000000104047899 */ /* 0x000fc800080006ff */
[----:B------:R-:W-:-:S05]  /*0540*/  @P0 IMAD R4, R4, 0x18, R13 ;  /* 0x0000001804040824 */ /* 0x000fca00078e020d */
[----:B------:R-:W-:Y:S01]  /*0550*/  @P0 LDS R0, [R4+0x8] ;  /* 0x0000080004000984 */ /* 0x000fe20000000800 */
[----:B------:R-:W-:Y:S01]  /*0560*/  BAR.SYNC.DEFER_BLOCKING 0x0 ;  /* 0x0000000000007b1d */ /* 0x000fe20000010000 */
[----:B------:R-:W-:-:S05]  /*0570*/  ISETP.LE.U32.AND P0, PT, R11, UR4, PT ;  /* 0x000000040b007c0c */ /* 0x000fca000bf03070 */
[----:B------:R-:W0:Y:S02]  /*0580*/  LDS R5, [R15+0x8] ;  /* 0x000008000f057984 */ /* 0x000e240000000800 */
[----:B0-----:R-:W-:-:S05]  /*0590*/  FADD R0, R5, R0 ;  /* 0x0000000005007221 */ /* 0x001fca0000000000 */
[----:B------:R1:W-:Y:S01]  /*05a0*/  STS [R15+0x8], R0 ;  /* 0x000008000f007388 */ /* 0x0003e20000000800 */
[----:B------:R-:W-:Y:S05]  /*05b0*/  @!P0 BRA `(.L_x_5) ;  /* 0xfffffffc00cc8947 */ /* 0x000fea000383ffff */
.L_x_4:
[----:B------:R-:W-:Y:S06]  /*05c0*/  BAR.SYNC.DEFER_BLOCKING 0x0 ;  /* 0x0000000000007b1d */ /* 0x000fec0000010000 */
[----:B0-----:R-:W0:Y:S04]  /*05d0*/  LDS.64 R4, [R15] ;  /* 0x000000000f047984 */ /* 0x001e280000000a00 */
[----:B------:R-:W2:Y:S04]  /*05e0*/  LDS.64 R6, [R15+0x8] ;  /* 0x000008000f067984 */ /* 0x000ea80000000a00 */
[----:B------:R-:W3:Y:S04]  /*05f0*/  LDS.64 R8, [R15+0x10] ;  /* 0x000010000f087984 */ /* 0x000ee80000000a00 */
[----:B0-----:R-:W-:Y:S04]  /*0600*/  STG.E.64 desc[UR6][R2.64], R4 ;  /* 0x0000000402007986 */ /* 0x001fe8000c101b06 */
[----:B--2---:R-:W-:Y:S04]  /*0610*/  STG.E.64 desc[UR6][R2.64+0x8], R6 ;  /* 0x0000080602007986 */ /* 0x004fe8000c101b06 */
[----:B---3--:R-:W-:Y:S01]  /*0620*/  STG.E.64 desc[UR6][R2.64+0x10], R8 ;  /* 0x0000100802007986 */ /* 0x008fe2000c101b06 */
[----:B------:R-:W-:Y:S05]  /*0630*/  EXIT ;  /* 0x000000000000794d */ /* 0x000fea0003800000 */
.L_x_6:
        /* <DEDUP_REMOVED lines=12> */
.L_x_10:


//--------------------- .text._Z7bitonicP3X_Yiii  --------------------------
	.section	.text._Z7bitonicP3X_Yiii,"ax",@progbits
	.align	128
        .global         _Z7bitonicP3X_Yiii
        .type           _Z7bitonicP3X_Yiii,@function
        .size           _Z7bitonicP3X_Yiii,(.L_x_11 - _Z7bitonicP3X_Yiii)
        .other          _Z7bitonicP3X_Yiii,@"STO_CUDA_ENTRY STV_DEFAULT"
_Z7bitonicP3X_Yiii:
.text._Z7bitonicP3X_Yiii:
[----:B------:R-:W-:Y:S01]  /*0000*/  LDC R1, c[0x0][0x37c] ;  /* 0x0000df00ff017b82 */ /* 0x000fe20000000800 */
[----:B------:R-:W0:Y:S01]  /*0010*/  S2R R7, SR_CTAID.X ;  /* 0x0000000000077919 */ /* 0x000e220000002500 */
[----:B------:R-:W0:Y:S01]  /*0020*/  LDCU UR4, c[0x0][0x360] ;  /* 0x00006c00ff0477ac */ /* 0x000e220008000800 */
[----:B------:R-:W0:Y:S01]  /*0030*/  S2R R0, SR_TID.X ;  /* 0x0000000000007919 */ /* 0x000e220000002100 */
[----:B------:R-:W1:Y:S01]  /*0040*/  LDCU UR5, c[0x0][0x38c] ;  /* 0x00007180ff0577ac */ /* 0x000e620008000800 */
[----:B------:R-:W2:Y:S01]  /*0050*/  LDCU UR6, c[0x0][0x390] ;  /* 0x00007200ff0677ac */ /* 0x000ea20008000800 */
[----:B0-----:R-:W-:-:S05]  /*0060*/  IMAD R7, R7, UR4, R0 ;  /* 0x0000000407077c24 */ /* 0x001fca000f8e0200 */
[----:B-1----:R-:W-:-:S04]  /*0070*/  LOP3.LUT R9, R7, UR5, RZ, 0x3c, !PT ;  /* 0x0000000507097c12 */ /* 0x002fc8000f8e3cff */
[----:B------:R-:W-:-:S04]  /*0080*/  ISETP.GT.AND P0, PT, R9, R7, PT ;  /* 0x000000070900720c */ /* 0x000fc80003f04270 */
[----:B--2---:R-:W-:-:S13]  /*0090*/  ISETP.GE.OR P0, PT, R9, UR6, !P0 ;  /* 0x0000000609007c0c */ /* 0x004fda000c706670 */
[----:B------:R-:W-:Y:S05]  /*00a0*/  @P0 EXIT ;  /* 0x000000000000094d */ /* 0x000fea0003800000 */
[----:B------:R-:W0:Y:S02]  /*00b0*/  LDCU UR4, c[0x0][0x388] ;  /* 0x00007100ff0477ac */ /* 0x000e240008000800 */
[----:B0-----:R-:W-:Y:S01]  /*00c0*/  LOP3.LUT P0, RZ, R7, UR4, RZ, 0xc0, !PT ;  /* 0x0000000407ff7c12 */ /* 0x001fe2000f80c0ff */
[----:B------:R-:W0:-:S12]  /*00d0*/  LDCU.64 UR4, c[0x0][0x358] ;  /* 0x00006b00ff0477ac */ /* 0x000e180008000a00 */
[----:B------:R-:W-:Y:S05]  /*00e0*/  @P0 BRA `(.L_x_7) ;  /* 0x0000000000500947 */ /* 0x000fea0003800000 */
[----:B------:R-:W1:Y:S02]  /*00f0*/  LDC.64 R4, c[0x0][0x380] ;  /* 0x0000e000ff047b82 */ /* 0x000e640000000a00 */
[----:B-1----:R-:W-:-:S04]  /*0100*/  IMAD.WIDE R2, R7, 0x18, R4 ;  /* 0x0000001807027825 */ /* 0x002fc800078e0204 */
[----:B------:R-:W-:Y:S01]  /*0110*/  IMAD.WIDE R4, R9, 0x18, R4 ;  /* 0x0000001809047825 */ /* 0x000fe200078e0204 */
[----:B0-----:R-:W2:Y:S04]  /*0120*/  LDG.E R0, desc[UR4][R2.64] ;  /* 0x0000000402007981 */ /* 0x001ea8000c1e1900 */
[----:B------:R-:W2:Y:S02]  /*0130*/  LDG.E R7, desc[UR4][R4.64] ;  /* 0x0000000404077981 */ /* 0x000ea4000c1e1900 */
[----:B--2---:R-:W-:-:S13]  /*0140*/  FSETP.GT.AND P0, PT, R0, R7, PT ;  /* 0x000000070000720b */ /* 0x004fda0003f04000 */
[----:B------:R-:W-:Y:S05]  /*0150*/  @!P0 EXIT ;  /* 0x000000000000894d */ /* 0x000fea0003800000 */
[----:B------:R-:W2:Y:S04]  /*0160*/  LDG.E.64 R14, desc[UR4][R4.64+0x8] ;  /* 0x00000804040e7981 */ /* 0x000ea8000c1e1b00 */
[----:B------:R-:W3:Y:S04]  /*0170*/  LDG.E.64 R12, desc[UR4][R4.64] ;  /* 0x00000004040c7981 */ /* 0x000ee8000c1e1b00 */
[----:B------:R-:W4:Y:S04]  /*0180*/  LDG.E.64 R16, desc[UR4][R4.64+0x10] ;  /* 0x0000100404107981 */ /* 0x000f28000c1e1b00 */
[----:B------:R-:W5:Y:S04]  /*0190*/  LDG.E.64 R8, desc[UR4][R2.64] ;  /* 0x0000000402087981 */ /* 0x000f68000c1e1b00 */
[----:B------:R-:W5:Y:S04]  /*01a0*/  LDG.E.64 R6, desc[UR4][R2.64+0x10] ;  /* 0x0000100402067981 */ /* 0x000f68000c1e1b00 */
[----:B------:R-:W5:Y:S04]  /*01b0*/  LDG.E R11, desc[UR4][R2.64+0x8] ;  /* 0x00000804020b7981 */ /* 0x000f68000c1e1900 */
[----:B--2---:R-:W-:Y:S04]  /*01c0*/  STG.E.64 desc[UR4][R2.64+0x8], R14 ;  /* 0x0000080e02007986 */ /* 0x004fe8000c101b04 */
[----:B---3--:R-:W-:Y:S04]  /*01d0*/  STG.E.64 desc[UR4][R2.64], R12 ;  /* 0x0000000c02007986 */ /* 0x008fe8000c101b04 */
[----:B----4-:R-:W-:Y:S04]  /*01e0*/  STG.E.64 desc[UR4][R2.64+0x10], R16 ;  /* 0x0000101002007986 */ /* 0x010fe8000c101b04 */
[----:B-----5:R-:W-:Y:S04]  /*01f0*/  STG.E.64 desc[UR4][R4.64], R8 ;  /* 0x0000000804007986 */ /* 0x020fe8000c101b04 */
[----:B------:R-:W-:Y:S04]  /*0200*/  STG.E.64 desc[UR4][R4.64+0x10], R6 ;  /* 0x0000100604007986 */ /* 0x000fe8000c101b04 */
[----:B------:R-:W-:Y:S01]  /*0210*/  STG.E desc[UR4][R4.64+0x8], R11 ;  /* 0x0000080b04007986 */ /* 0x000fe2000c101904 */
[----:B------:R-:W-:Y:S05]  /*0220*/  EXIT ;  /* 0x000000000000794d */ /* 0x000fea0003800000 */
.L_x_7:
[----:B------:R-:W1:Y:S02]  /*0230*/  LDC.64 R2, c[0x0][0x380] ;  /* 0x0000e000ff027b82 */ /* 0x000e640000000a00 */
[----:B-1----:R-:W-:-:S04]  /*0240*/  IMAD.WIDE R4, R7, 0x18, R2 ;  /* 0x0000001807047825 */ /* 0x002fc800078e0202 */
[----:B------:R-:W-:Y:S01]  /*0250*/  IMAD.WIDE R6, R9, 0x18, R2 ;  /* 0x0000001809067825 */ /* 0x000fe200078e0202 */
[----:B0-----:R-:W2:Y:S04]  /*0260*/  LDG.E R0, desc[UR4][R4.64] ;  /* 0x0000000404007981 */ /* 0x001ea8000c1e1900 */
[----:B------:R-:W2:Y:S02]  /*0270*/  LDG.E R3, desc[UR4][R6.64] ;  /* 0x0000000406037981 */ /* 0x000ea4000c1e1900 */
[----:B--2---:R-:W-:-:S13]  /*0280*/  FSETP.GEU.AND P0, PT, R0, R3, PT ;  /* 0x000000030000720b */ /* 0x004fda0003f0e000 */
[----:B------:R-:W-:Y:S05]  /*0290*/  @P0 EXIT ;  /* 0x000000000000094d */ /* 0x000fea0003800000 */
        /* <DEDUP_REMOVED lines=13> */
.L_x_8:
        /* <DEDUP_REMOVED lines=9> */
.L_x_11:


//--------------------- .nv.shared.reserved.0     --------------------------
	.section	.nv.shared.reserved.0,"aw",@nobits
	.weak		__nv_reservedSMEM_offset_0_alias
	.size		__nv_reservedSMEM_offset_0_alias, 0, 64
	.other		__nv_reservedSMEM_offset_0_alias,@"STO_CUDA_RESERVED_SHARED STV_DEFAULT"
__nv_reservedSMEM_offset_0_alias:
	.zero		0
	.zero		64


//--------------------- .nv.shared._Z4scanP3X_Yii --------------------------
	.section	.nv.shared._Z4scanP3X_Yii,"aw",@nobits
	.sectionflags	@""
	.align	8
.nv.shared._Z4scanP3X_Yii:
	.zero		25600


//--------------------- .nv.constant0._Z5cleanP3X_Yi --------------------------
	.section	.nv.constant0._Z5cleanP3X_Yi,"a",@progbits
	.sectionflags	@""
	.align	4
.nv.constant0._Z5cleanP3X_Yi:
	.zero		908


//--------------------- .nv.constant0._Z4scanP3X_Yii --------------------------
	.section	.nv.constant0._Z4scanP3X_Yii,"a",@progbits
	.sectionflags	@""
	.align	4
.nv.constant0._Z4scanP3X_Yii:
	.zero		912


//--------------------- .nv.constant0._Z7bitonicP3X_Yiii --------------------------
	.section	.nv.constant0._Z7bitonicP3X_Yiii,"a",@progbits
	.sectionflags	@""
	.align	4
.nv.constant0._Z7bitonicP3X_Yiii:
	.zero		916


//--------------------- SYMBOLS --------------------------

	.type		.nv.reservedSmem.offset0,@object
	.size		.nv.reservedSmem.offset0,0x4
	.type		.nv.reservedSmem.cap,@object
	.size		.nv.reservedSmem.cap,0x4
